//
// Generated by NVIDIA NVVM Compiler
//
// Compiler Build ID: CL-36424714
// Cuda compilation tools, release 13.0, V13.0.88
// Based on NVVM 20.0.0
//

.version 9.0
.target sm_100
.address_size 64

	// .globl	_Z11updateTableiPKiiiPKfiiiPf

.visible .entry _Z11updateTableiPKiiiPKfiiiPf(
	.param .u32 _Z11updateTableiPKiiiPKfiiiPf_param_0,
	.param .u64 .ptr .align 1 _Z11updateTableiPKiiiPKfiiiPf_param_1,
	.param .u32 _Z11updateTableiPKiiiPKfiiiPf_param_2,
	.param .u32 _Z11updateTableiPKiiiPKfiiiPf_param_3,
	.param .u64 .ptr .align 1 _Z11updateTableiPKiiiPKfiiiPf_param_4,
	.param .u32 _Z11updateTableiPKiiiPKfiiiPf_param_5,
	.param .u32 _Z11updateTableiPKiiiPKfiiiPf_param_6,
	.param .u32 _Z11updateTableiPKiiiPKfiiiPf_param_7,
	.param .u64 .ptr .align 1 _Z11updateTableiPKiiiPKfiiiPf_param_8
)
{
	.reg .pred 	%p<3>;
	.reg .b32 	%r<13>;
	.reg .b32 	%f<4>;
	.reg .b64 	%rd<22>;

	ld.param.u32 	%r6, [_Z11updateTableiPKiiiPKfiiiPf_param_0];
	ld.param.u64 	%rd2, [_Z11updateTableiPKiiiPKfiiiPf_param_1];
	ld.param.u32 	%r3, [_Z11updateTableiPKiiiPKfiiiPf_param_2];
	ld.param.u64 	%rd3, [_Z11updateTableiPKiiiPKfiiiPf_param_4];
	ld.param.u32 	%r4, [_Z11updateTableiPKiiiPKfiiiPf_param_5];
	ld.param.u32 	%r5, [_Z11updateTableiPKiiiPKfiiiPf_param_7];
	ld.param.u64 	%rd4, [_Z11updateTableiPKiiiPKfiiiPf_param_8];
	cvta.to.global.u64 	%rd1, %rd4;
	mov.u32 	%r7, %ctaid.x;
	mov.u32 	%r8, %ntid.x;
	mov.u32 	%r9, %tid.x;
	mad.lo.s32 	%r1, %r7, %r8, %r9;
	setp.ge.s32 	%p1, %r1, %r6;
	@%p1 bra 	$L__BB0_4;
	rem.s32 	%r2, %r1, %r5;
	setp.lt.s32 	%p2, %r2, %r3;
	@%p2 bra 	$L__BB0_3;
	mul.wide.s32 	%rd5, %r2, 4;
	add.s64 	%rd6, %rd1, %rd5;
	mov.b32 	%r10, 0;
	st.global.u32 	[%rd6], %r10;
	mul.wide.s32 	%rd7, %r4, 4;
	add.s64 	%rd8, %rd6, %rd7;
	mov.b32 	%r11, 1065353216;
	st.global.u32 	[%rd8], %r11;
	add.s64 	%rd9, %rd8, %rd7;
	st.global.u32 	[%rd9], %r10;
	bra.uni 	$L__BB0_4;
$L__BB0_3:
	cvta.to.global.u64 	%rd10, %rd2;
	mul.wide.s32 	%rd11, %r2, 4;
	add.s64 	%rd12, %rd10, %rd11;
	ld.global.u32 	%r12, [%rd12];
	cvta.to.global.u64 	%rd13, %rd3;
	mul.wide.s32 	%rd14, %r12, 4;
	add.s64 	%rd15, %rd13, %rd14;
	ld.global.f32 	%f1, [%rd15];
	add.s64 	%rd16, %rd1, %rd11;
	st.global.f32 	[%rd16], %f1;
	mul.wide.s32 	%rd17, %r4, 4;
	add.s64 	%rd18, %rd15, %rd17;
	ld.global.f32 	%f2, [%rd18];
	add.s64 	%rd19, %rd16, %rd17;
	st.global.f32 	[%rd19], %f2;
	add.s64 	%rd20, %rd18, %rd17;
	ld.global.f32 	%f3, [%rd20];
	add.s64 	%rd21, %rd19, %rd17;
	st.global.f32 	[%rd21], %f3;
$L__BB0_4:
	ret;

}
	// .globl	_Z17objectTableUpdateyiiPKfiiiiiifPfi
.visible .entry _Z17objectTableUpdateyiiPKfiiiiiifPfi(
	.param .u64 _Z17objectTableUpdateyiiPKfiiiiiifPfi_param_0,
	.param .u32 _Z17objectTableUpdateyiiPKfiiiiiifPfi_param_1,
	.param .u32 _Z17objectTableUpdateyiiPKfiiiiiifPfi_param_2,
	.param .u64 .ptr .align 1 _Z17objectTableUpdateyiiPKfiiiiiifPfi_param_3,
	.param .u32 _Z17objectTableUpdateyiiPKfiiiiiifPfi_param_4,
	.param .u32 _Z17objectTableUpdateyiiPKfiiiiiifPfi_param_5,
	.param .u32 _Z17objectTableUpdateyiiPKfiiiiiifPfi_param_6,
	.param .u32 _Z17objectTableUpdateyiiPKfiiiiiifPfi_param_7,
	.param .u32 _Z17objectTableUpdateyiiPKfiiiiiifPfi_param_8,
	.param .u32 _Z17objectTableUpdateyiiPKfiiiiiifPfi_param_9,
	.param .f32 _Z17objectTableUpdateyiiPKfiiiiiifPfi_param_10,
	.param .u64 .ptr .align 1 _Z17objectTableUpdateyiiPKfiiiiiifPfi_param_11,
	.param .u32 _Z17objectTableUpdateyiiPKfiiiiiifPfi_param_12
)
{
	.reg .pred 	%p<14>;
	.reg .b32 	%r<60>;
	.reg .b32 	%f<9>;
	.reg .b64 	%rd<14>;
	.reg .b64 	%fd<2>;

	ld.param.u64 	%rd1, [_Z17objectTableUpdateyiiPKfiiiiiifPfi_param_0];
	ld.param.u64 	%rd2, [_Z17objectTableUpdateyiiPKfiiiiiifPfi_param_3];
	ld.param.u32 	%r18, [_Z17objectTableUpdateyiiPKfiiiiiifPfi_param_4];
	ld.param.u32 	%r19, [_Z17objectTableUpdateyiiPKfiiiiiifPfi_param_5];
	ld.param.u32 	%r20, [_Z17objectTableUpdateyiiPKfiiiiiifPfi_param_6];
	ld.param.u32 	%r24, [_Z17objectTableUpdateyiiPKfiiiiiifPfi_param_7];
	ld.param.u32 	%r22, [_Z17objectTableUpdateyiiPKfiiiiiifPfi_param_8];
	ld.param.u64 	%rd3, [_Z17objectTableUpdateyiiPKfiiiiiifPfi_param_11];
	ld.param.u32 	%r23, [_Z17objectTableUpdateyiiPKfiiiiiifPfi_param_12];
	mov.u32 	%r25, %ctaid.x;
	mov.u32 	%r26, %ntid.x;
	mov.u32 	%r27, %tid.x;
	mad.lo.s32 	%r1, %r25, %r26, %r27;
	mov.u32 	%r28, %ctaid.y;
	mov.u32 	%r29, %ntid.y;
	mov.u32 	%r30, %tid.y;
	mad.lo.s32 	%r31, %r28, %r29, %r30;
	setp.ge.s32 	%p1, %r1, %r20;
	setp.ge.s32 	%p2, %r31, %r24;
	and.pred  	%p3, %p1, %p2;
	@%p3 bra 	$L__BB1_12;
	max.s32 	%r33, %r1, 16;
	add.s32 	%r3, %r33, -16;
	add.s32 	%r34, %r1, 16;
	min.s32 	%r4, %r34, %r20;
	max.u32 	%r35, %r31, 16;
	add.s32 	%r58, %r35, -16;
	add.s32 	%r36, %r31, 16;
	max.s32 	%r6, %r36, %r24;
	add.s32 	%r37, %r18, %r1;
	cvt.rn.f32.s32 	%f2, %r37;
	add.s32 	%r38, %r19, %r31;
	cvt.rn.f32.s32 	%f3, %r38;
	tex.2d.v4.s32.f32 	{%r7, %r39, %r40, %r41}, [%rd1, {%f2, %f3}];
	setp.ge.u32 	%p4, %r58, %r6;
	@%p4 bra 	$L__BB1_9;
$L__BB1_3:
	setp.ge.s32 	%p5, %r3, %r4;
	@%p5 bra 	$L__BB1_7;
	add.s32 	%r43, %r58, %r19;
	cvt.rn.f32.s32 	%f1, %r43;
	mov.u32 	%r59, %r3;
$L__BB1_5:
	add.s32 	%r44, %r59, %r18;
	cvt.rn.f32.s32 	%f4, %r44;
	tex.2d.v4.s32.f32 	{%r57, %r45, %r46, %r47}, [%rd1, {%f4, %f1}];
	setp.eq.s32 	%p6, %r57, %r7;
	@%p6 bra 	$L__BB1_9;
	add.s32 	%r59, %r59, 1;
	setp.ne.s32 	%p7, %r59, %r4;
	@%p7 bra 	$L__BB1_5;
$L__BB1_7:
	setp.eq.s32 	%p8, %r57, %r7;
	@%p8 bra 	$L__BB1_9;
	add.s32 	%r58, %r58, 1;
	setp.lt.u32 	%p9, %r58, %r6;
	@%p9 bra 	$L__BB1_3;
$L__BB1_9:
	setp.ne.s32 	%p10, %r58, %r31;
	setp.ne.s32 	%p11, %r59, %r1;
	selp.b32 	%r50, 0, %r7, %p11;
	selp.b32 	%r17, 0, %r50, %p10;
	setp.lt.s32 	%p12, %r17, 1;
	@%p12 bra 	$L__BB1_12;
	mad.lo.s32 	%r51, %r20, %r31, %r1;
	cvta.to.global.u64 	%rd4, %rd2;
	mul.wide.s32 	%rd5, %r51, 4;
	add.s64 	%rd6, %rd4, %rd5;
	ld.global.f32 	%f5, [%rd6];
	cvt.f64.f32 	%fd1, %f5;
	setp.leu.f64 	%p13, %fd1, 0d3FD999999999999A;
	@%p13 bra 	$L__BB1_12;
	cvta.to.global.u64 	%rd7, %rd3;
	cvt.rn.f32.s32 	%f6, %r22;
	mul.wide.u32 	%rd8, %r17, 4;
	add.s64 	%rd9, %rd7, %rd8;
	st.global.f32 	[%rd9], %f6;
	add.s32 	%r52, %r17, %r23;
	mul.wide.s32 	%rd10, %r52, 4;
	add.s64 	%rd11, %rd7, %rd10;
	mov.b32 	%r53, 1065353216;
	st.global.u32 	[%rd11], %r53;
	mul.wide.s32 	%rd12, %r23, 4;
	add.s64 	%rd13, %rd11, %rd12;
	ld.global.f32 	%f7, [%rd13];
	add.f32 	%f8, %f7, 0f3F800000;
	st.global.f32 	[%rd13], %f8;
$L__BB1_12:
	ret;

}
	// .globl	_Z21renderObjectMapKernelyiiPKfiiPf
.visible .entry _Z21renderObjectMapKernelyiiPKfiiPf(
	.param .u64 _Z21renderObjectMapKernelyiiPKfiiPf_param_0,
	.param .u32 _Z21renderObjectMapKernelyiiPKfiiPf_param_1,
	.param .u32 _Z21renderObjectMapKernelyiiPKfiiPf_param_2,
	.param .u64 .ptr .align 1 _Z21renderObjectMapKernelyiiPKfiiPf_param_3,
	.param .u32 _Z21renderObjectMapKernelyiiPKfiiPf_param_4,
	.param .u32 _Z21renderObjectMapKernelyiiPKfiiPf_param_5,
	.param .u64 .ptr .align 1 _Z21renderObjectMapKernelyiiPKfiiPf_param_6
)
{
	.reg .pred 	%p<2>;
	.reg .b32 	%r<16>;
	.reg .b32 	%f<5>;
	.reg .b64 	%rd<12>;

	ld.param.u64 	%rd3, [_Z21renderObjectMapKernelyiiPKfiiPf_param_0];
	ld.param.u32 	%r3, [_Z21renderObjectMapKernelyiiPKfiiPf_param_1];
	ld.param.u64 	%rd2, [_Z21renderObjectMapKernelyiiPKfiiPf_param_3];
	ld.param.u64 	%rd4, [_Z21renderObjectMapKernelyiiPKfiiPf_param_6];
	cvta.to.global.u64 	%rd1, %rd4;
	mov.u32 	%r4, %ctaid.x;
	mov.u32 	%r5, %ntid.x;
	mov.u32 	%r6, %tid.x;
	mad.lo.s32 	%r7, %r4, %r5, %r6;
	mov.u32 	%r8, %ctaid.y;
	mov.u32 	%r9, %ntid.y;
	mov.u32 	%r10, %tid.y;
	mad.lo.s32 	%r11, %r8, %r9, %r10;
	cvt.rn.f32.s32 	%f1, %r7;
	cvt.rn.f32.u32 	%f2, %r11;
	tex.2d.v4.s32.f32 	{%r1, %r12, %r13, %r14}, [%rd3, {%f1, %f2}];
	mad.lo.s32 	%r2, %r3, %r11, %r7;
	setp.lt.s32 	%p1, %r1, 1;
	@%p1 bra 	$L__BB2_2;
	cvta.to.global.u64 	%rd7, %rd2;
	mul.wide.u32 	%rd8, %r1, 4;
	add.s64 	%rd9, %rd7, %rd8;
	ld.global.f32 	%f3, [%rd9];
	add.f32 	%f4, %f3, 0f3F800000;
	mul.wide.s32 	%rd10, %r2, 4;
	add.s64 	%rd11, %rd1, %rd10;
	st.global.f32 	[%rd11], %f4;
	bra.uni 	$L__BB2_3;
$L__BB2_2:
	mul.wide.s32 	%rd5, %r2, 4;
	add.s64 	%rd6, %rd1, %rd5;
	mov.b32 	%r15, 0;
	st.global.u32 	[%rd6], %r15;
$L__BB2_3:
	ret;

}


// ===== COMPILED SASS (sm_100) =====

	.target	sm_100

	.elftype	@"ET_EXEC"


//--------------------- .note.nv.tkinfo           --------------------------
	.section	.note.nv.tkinfo,"",@"SHT_NOTE"
	.sectionflags	@"SHF_NOTE_NV_TKINFO"
	.tkinfo
        /*0018*/ 	.word	0x00000002
        /*0030*/ 	.string	""
        /*0030*/ 	.string	"ptxas"
        /*0030*/ 	.string	"Cuda compilation tools, release 13.0, V13.0.88"
        /*0030*/ 	.string	"Build cuda_13.0.r13.0/compiler.36424714_0"
        /*0030*/ 	.string	"-arch sm_100 -m 64 "



//--------------------- .note.nv.cuinfo           --------------------------
	.section	.note.nv.cuinfo,"",@"SHT_NOTE"
	.sectionflags	@"SHF_NOTE_NV_CUINFO"
        /*0018*/ 	.short	0x0002
        /*001a*/ 	.short	0x0064
        /*001c*/ 	.short	0x0082
	.zero		2


//--------------------- .nv.info                  --------------------------
	.section	.nv.info,"",@"SHT_CUDA_INFO"
	.align	4


	//----- nvinfo : EIATTR_REGCOUNT
	.align		4
        /*0000*/ 	.byte	0x04, 0x2f
        /*0002*/ 	.short	(.L_1 - .L_0)
	.align		4
.L_0:
        /*0004*/ 	.word	index@(_Z11updateTableiPKiiiPKfiiiPf)
        /*0008*/ 	.word	0x00000014


	//----- nvinfo : EIATTR_FRAME_SIZE
	.align		4
.L_1:
        /*000c*/ 	.byte	0x04, 0x11
        /*000e*/ 	.short	(.L_3 - .L_2)
	.align		4
.L_2:
        /*0010*/ 	.word	index@(_Z11updateTableiPKiiiPKfiiiPf)
        /*0014*/ 	.word	0x00000000


	//----- nvinfo : EIATTR_REGCOUNT
	.align		4
.L_3:
        /*0018*/ 	.byte	0x04, 0x2f
        /*001a*/ 	.short	(.L_5 - .L_4)
	.align		4
.L_4:
        /*001c*/ 	.word	index@(_Z17objectTableUpdateyiiPKfiiiiiifPfi)
        /*0020*/ 	.word	0x00000010


	//----- nvinfo : EIATTR_FRAME_SIZE
	.align		4
.L_5:
        /*0024*/ 	.byte	0x04, 0x11
        /*0026*/ 	.short	(.L_7 - .L_6)
	.align		4
.L_6:
        /*0028*/ 	.word	index@(_Z17objectTableUpdateyiiPKfiiiiiifPfi)
        /*002c*/ 	.word	0x00000000


	//----- nvinfo : EIATTR_REGCOUNT
	.align		4
.L_7:
        /*0030*/ 	.byte	0x04, 0x2f
        /*0032*/ 	.short	(.L_9 - .L_8)
	.align		4
.L_8:
        /*0034*/ 	.word	index@(_Z21renderObjectMapKernelyiiPKfiiPf)
        /*0038*/ 	.word	0x0000000a


	//----- nvinfo : EIATTR_FRAME_SIZE
	.align		4
.L_9:
        /*003c*/ 	.byte	0x04, 0x11
        /*003e*/ 	.short	(.L_11 - .L_10)
	.align		4
.L_10:
        /*0040*/ 	.word	index@(_Z21renderObjectMapKernelyiiPKfiiPf)
        /*0044*/ 	.word	0x00000000


	//----- nvinfo : EIATTR_MIN_STACK_SIZE
	.align		4
.L_11:
        /*0048*/ 	.byte	0x04, 0x12
        /*004a*/ 	.short	(.L_13 - .L_12)
	.align		4
.L_12:
        /*004c*/ 	.word	index@(_Z21renderObjectMapKernelyiiPKfiiPf)
        /*0050*/ 	.word	0x00000000


	//----- nvinfo : EIATTR_MIN_STACK_SIZE
	.align		4
.L_13:
        /*0054*/ 	.byte	0x04, 0x12
        /*0056*/ 	.short	(.L_15 - .L_14)
	.align		4
.L_14:
        /*0058*/ 	.word	index@(_Z17objectTableUpdateyiiPKfiiiiiifPfi)
        /*005c*/ 	.word	0x00000000


	//----- nvinfo : EIATTR_MIN_STACK_SIZE
	.align		4
.L_15:
        /*0060*/ 	.byte	0x04, 0x12
        /*0062*/ 	.short	(.L_17 - .L_16)
	.align		4
.L_16:
        /*0064*/ 	.word	index@(_Z11updateTableiPKiiiPKfiiiPf)
        /*0068*/ 	.word	0x00000000
.L_17:


//--------------------- .nv.compat                --------------------------
	.section	.nv.compat,"",@"SHT_CUDA_COMPAT_INFO"
	.align	4
        /*0000*/ 	.byte	0x02, 0x09, 0x00, 0x00, 0x02, 0x02, 0x02, 0x00, 0x02, 0x05, 0x05, 0x00, 0x03, 0x07, 0x01, 0x01
        /*0010*/ 	.byte	0x02, 0x03, 0x00, 0x00, 0x02, 0x06, 0x01, 0x00, 0x04, 0x0b, 0x08, 0x00, 0x01, 0x00, 0x00, 0x00
        /*0020*/ 	.byte	0x00, 0x00, 0x00, 0x00


//--------------------- .nv.info._Z21renderObjectMapKernelyiiPKfiiPf --------------------------
	.section	.nv.info._Z21renderObjectMapKernelyiiPKfiiPf,"",@"SHT_CUDA_INFO"
	.sectionflags	@""
	.align	4


	//----- nvinfo : EIATTR_CUDA_API_VERSION
	.align		4
        /*0000*/ 	.byte	0x04, 0x37
        /*0002*/ 	.short	(.L_19 - .L_18)
.L_18:
        /*0004*/ 	.word	0x00000082


	//----- nvinfo : EIATTR_KPARAM_INFO
	.align		4
.L_19:
        /*0008*/ 	.byte	0x04, 0x17
        /*000a*/ 	.short	(.L_21 - .L_20)
.L_20:
        /*000c*/ 	.word	0x00000000
        /*0010*/ 	.short	0x0006
        /*0012*/ 	.short	0x0020
        /*0014*/ 	.byte	0x00, 0xf5, 0x21, 0x00


	//----- nvinfo : EIATTR_KPARAM_INFO
	.align		4
.L_21:
        /*0018*/ 	.byte	0x04, 0x17
        /*001a*/ 	.short	(.L_23 - .L_22)
.L_22:
        /*001c*/ 	.word	0x00000000
        /*0020*/ 	.short	0x0005
        /*0022*/ 	.short	0x001c
        /*0024*/ 	.byte	0x00, 0xf0, 0x11, 0x00


	//----- nvinfo : EIATTR_KPARAM_INFO
	.align		4
.L_23:
        /*0028*/ 	.byte	0x04, 0x17
        /*002a*/ 	.short	(.L_25 - .L_24)
.L_24:
        /*002c*/ 	.word	0x00000000
        /*0030*/ 	.short	0x0004
        /*0032*/ 	.short	0x0018
        /*0034*/ 	.byte	0x00, 0xf0, 0x11, 0x00


	//----- nvinfo : EIATTR_KPARAM_INFO
	.align		4
.L_25:
        /*0038*/ 	.byte	0x04, 0x17
        /*003a*/ 	.short	(.L_27 - .L_26)
.L_26:
        /*003c*/ 	.word	0x00000000
        /*0040*/ 	.short	0x0003
        /*0042*/ 	.short	0x0010
        /*0044*/ 	.byte	0x00, 0xf5, 0x21, 0x00


	//----- nvinfo : EIATTR_KPARAM_INFO
	.align		4
.L_27:
        /*0048*/ 	.byte	0x04, 0x17
        /*004a*/ 	.short	(.L_29 - .L_28)
.L_28:
        /*004c*/ 	.word	0x00000000
        /*0050*/ 	.short	0x0002
        /*0052*/ 	.short	0x000c
        /*0054*/ 	.byte	0x00, 0xf0, 0x11, 0x00


	//----- nvinfo : EIATTR_KPARAM_INFO
	.align		4
.L_29:
        /*0058*/ 	.byte	0x04, 0x17
        /*005a*/ 	.short	(.L_31 - .L_30)
.L_30:
        /*005c*/ 	.word	0x00000000
        /*0060*/ 	.short	0x0001
        /*0062*/ 	.short	0x0008
        /*0064*/ 	.byte	0x00, 0xf0, 0x11, 0x00


	//----- nvinfo : EIATTR_KPARAM_INFO
	.align		4
.L_31:
        /*0068*/ 	.byte	0x04, 0x17
        /*006a*/ 	.short	(.L_33 - .L_32)
.L_32:
        /*006c*/ 	.word	0x00000000
        /*0070*/ 	.short	0x0000
        /*0072*/ 	.short	0x0000
        /*0074*/ 	.byte	0x00, 0xf0, 0x21, 0x00


	//----- nvinfo : EIATTR_SPARSE_MMA_MASK
	.align		4
.L_33:
        /*0078*/ 	.byte	0x03, 0x50
        /*007a*/ 	.short	0x0000


	//----- nvinfo : EIATTR_MAXREG_COUNT
	.align		4
        /*007c*/ 	.byte	0x03, 0x1b
        /*007e*/ 	.short	0x00ff


	//----- nvinfo : EIATTR_MERCURY_ISA_VERSION
	.align		4
        /*0080*/ 	.byte	0x03, 0x5f
        /*0082*/ 	.short	0x0101


	//----- nvinfo : EIATTR_VRC_CTA_INIT_COUNT
	.align		4
        /*0084*/ 	.byte	0x02, 0x4a
	.zero		1
	.zero		1


	//----- nvinfo : EIATTR_EXIT_INSTR_OFFSETS
	.align		4
        /*0088*/ 	.byte	0x04, 0x1c
        /*008a*/ 	.short	(.L_35 - .L_34)


	//   ....[0]....
.L_34:
        /*008c*/ 	.word	0x000001b0


	//   ....[1]....
        /*0090*/ 	.word	0x000001f0


	//----- nvinfo : EIATTR_CRS_STACK_SIZE
	.align		4
.L_35:
        /*0094*/ 	.byte	0x04, 0x1e
        /*0096*/ 	.short	(.L_37 - .L_36)
.L_36:
        /*0098*/ 	.word	0x00000000


	//----- nvinfo : EIATTR_CBANK_PARAM_SIZE
	.align		4
.L_37:
        /*009c*/ 	.byte	0x03, 0x19
        /*009e*/ 	.short	0x0028


	//----- nvinfo : EIATTR_PARAM_CBANK
	.align		4
        /*00a0*/ 	.byte	0x04, 0x0a
        /*00a2*/ 	.short	(.L_39 - .L_38)
	.align		4
.L_38:
        /*00a4*/ 	.word	index@(.nv.constant0._Z21renderObjectMapKernelyiiPKfiiPf)
        /*00a8*/ 	.short	0x0380
        /*00aa*/ 	.short	0x0028


	//----- nvinfo : EIATTR_SW_WAR
	.align		4
.L_39:
        /*00ac*/ 	.byte	0x04, 0x36
        /*00ae*/ 	.short	(.L_41 - .L_40)
.L_40:
        /*00b0*/ 	.word	0x00000008
.L_41:


//--------------------- .nv.info._Z17objectTableUpdateyiiPKfiiiiiifPfi --------------------------
	.section	.nv.info._Z17objectTableUpdateyiiPKfiiiiiifPfi,"",@"SHT_CUDA_INFO"
	.sectionflags	@""
	.align	4


	//----- nvinfo : EIATTR_CUDA_API_VERSION
	.align		4
        /*0000*/ 	.byte	0x04, 0x37
        /*0002*/ 	.short	(.L_43 - .L_42)
.L_42:
        /*0004*/ 	.word	0x00000082


	//----- nvinfo : EIATTR_KPARAM_INFO
	.align		4
.L_43:
        /*0008*/ 	.byte	0x04, 0x17
        /*000a*/ 	.short	(.L_45 - .L_44)
.L_44:
        /*000c*/ 	.word	0x00000000
        /*0010*/ 	.short	0x000c
        /*0012*/ 	.short	0x0040
        /*0014*/ 	.byte	0x00, 0xf0, 0x11, 0x00


	//----- nvinfo : EIATTR_KPARAM_INFO
	.align		4
.L_45:
        /*0018*/ 	.byte	0x04, 0x17
        /*001a*/ 	.short	(.L_47 - .L_46)
.L_46:
        /*001c*/ 	.word	0x00000000
        /*0020*/ 	.short	0x000b
        /*0022*/ 	.short	0x0038
        /*0024*/ 	.byte	0x00, 0xf5, 0x21, 0x00


	//----- nvinfo : EIATTR_KPARAM_INFO
	.align		4
.L_47:
        /*0028*/ 	.byte	0x04, 0x17
        /*002a*/ 	.short	(.L_49 - .L_48)
.L_48:
        /*002c*/ 	.word	0x00000000
        /*0030*/ 	.short	0x000a
        /*0032*/ 	.short	0x0030
        /*0034*/ 	.byte	0x00, 0xf0, 0x11, 0x00


	//----- nvinfo : EIATTR_KPARAM_INFO
	.align		4
.L_49:
        /*0038*/ 	.byte	0x04, 0x17
        /*003a*/ 	.short	(.L_51 - .L_50)
.L_50:
        /*003c*/ 	.word	0x00000000
        /*0040*/ 	.short	0x0009
        /*0042*/ 	.short	0x002c
        /*0044*/ 	.byte	0x00, 0xf0, 0x11, 0x00


	//----- nvinfo : EIATTR_KPARAM_INFO
	.align		4
.L_51:
        /*0048*/ 	.byte	0x04, 0x17
        /*004a*/ 	.short	(.L_53 - .L_52)
.L_52:
        /*004c*/ 	.word	0x00000000
        /*0050*/ 	.short	0x0008
        /*0052*/ 	.short	0x0028
        /*0054*/ 	.byte	0x00, 0xf0, 0x11, 0x00


	//----- nvinfo : EIATTR_KPARAM_INFO
	.align		4
.L_53:
        /*0058*/ 	.byte	0x04, 0x17
        /*005a*/ 	.short	(.L_55 - .L_54)
.L_54:
        /*005c*/ 	.word	0x00000000
        /*0060*/ 	.short	0x0007
        /*0062*/ 	.short	0x0024
        /*0064*/ 	.byte	0x00, 0xf0, 0x11, 0x00


	//----- nvinfo : EIATTR_KPARAM_INFO
	.align		4
.L_55:
        /*0068*/ 	.byte	0x04, 0x17
        /*006a*/ 	.short	(.L_57 - .L_56)
.L_56:
        /*006c*/ 	.word	0x00000000
        /*0070*/ 	.short	0x0006
        /*0072*/ 	.short	0x0020
        /*0074*/ 	.byte	0x00, 0xf0, 0x11, 0x00


	//----- nvinfo : EIATTR_KPARAM_INFO
	.align		4
.L_57:
        /*0078*/ 	.byte	0x04, 0x17
        /*007a*/ 	.short	(.L_59 - .L_58)
.L_58:
        /*007c*/ 	.word	0x00000000
        /*0080*/ 	.short	0x0005
        /*0082*/ 	.short	0x001c
        /*0084*/ 	.byte	0x00, 0xf0, 0x11, 0x00


	//----- nvinfo : EIATTR_KPARAM_INFO
	.align		4
.L_59:
        /*0088*/ 	.byte	0x04, 0x17
        /*008a*/ 	.short	(.L_61 - .L_60)
.L_60:
        /*008c*/ 	.word	0x00000000
        /*0090*/ 	.short	0x0004
        /*0092*/ 	.short	0x0018
        /*0094*/ 	.byte	0x00, 0xf0, 0x11, 0x00


	//----- nvinfo : EIATTR_KPARAM_INFO
	.align		4
.L_61:
        /*0098*/ 	.byte	0x04, 0x17
        /*009a*/ 	.short	(.L_63 - .L_62)
.L_62:
        /*009c*/ 	.word	0x00000000
        /*00a0*/ 	.short	0x0003
        /*00a2*/ 	.short	0x0010
        /*00a4*/ 	.byte	0x00, 0xf5, 0x21, 0x00


	//----- nvinfo : EIATTR_KPARAM_INFO
	.align		4
.L_63:
        /*00a8*/ 	.byte	0x04, 0x17
        /*00aa*/ 	.short	(.L_65 - .L_64)
.L_64:
        /*00ac*/ 	.word	0x00000000
        /*00b0*/ 	.short	0x0002
        /*00b2*/ 	.short	0x000c
        /*00b4*/ 	.byte	0x00, 0xf0, 0x11, 0x00


	//----- nvinfo : EIATTR_KPARAM_INFO
	.align		4
.L_65:
        /*00b8*/ 	.byte	0x04, 0x17
        /*00ba*/ 	.short	(.L_67 - .L_66)
.L_66:
        /*00bc*/ 	.word	0x00000000
        /*00c0*/ 	.short	0x0001
        /*00c2*/ 	.short	0x0008
        /*00c4*/ 	.byte	0x00, 0xf0, 0x11, 0x00


	//----- nvinfo : EIATTR_KPARAM_INFO
	.align		4
.L_67:
        /*00c8*/ 	.byte	0x04, 0x17
        /*00ca*/ 	.short	(.L_69 - .L_68)
.L_68:
        /*00cc*/ 	.word	0x00000000
        /*00d0*/ 	.short	0x0000
        /*00d2*/ 	.short	0x0000
        /*00d4*/ 	.byte	0x00, 0xf0, 0x21, 0x00


	//----- nvinfo : EIATTR_SPARSE_MMA_MASK
	.align		4
.L_69:
        /*00d8*/ 	.byte	0x03, 0x50
        /*00da*/ 	.short	0x0000


	//----- nvinfo : EIATTR_MAXREG_COUNT
	.align		4
        /*00dc*/ 	.byte	0x03, 0x1b
        /*00de*/ 	.short	0x00ff


	//----- nvinfo : EIATTR_MERCURY_ISA_VERSION
	.align		4
        /*00e0*/ 	.byte	0x03, 0x5f
        /*00e2*/ 	.short	0x0101


	//----- nvinfo : EIATTR_VRC_CTA_INIT_COUNT
	.align		4
        /*00e4*/ 	.byte	0x02, 0x4a
	.zero		1
	.zero		1


	//----- nvinfo : EIATTR_EXIT_INSTR_OFFSETS
	.align		4
        /*00e8*/ 	.byte	0x04, 0x1c
        /*00ea*/ 	.short	(.L_71 - .L_70)


	//   ....[0]....
.L_70:
        /*00ec*/ 	.word	0x000000c0


	//   ....[1]....
        /*00f0*/ 	.word	0x00000410


	//   ....[2]....
        /*00f4*/ 	.word	0x000004c0


	//   ....[3]....
        /*00f8*/ 	.word	0x000005b0


	//----- nvinfo : EIATTR_CRS_STACK_SIZE
	.align		4
.L_71:
        /*00fc*/ 	.byte	0x04, 0x1e
        /*00fe*/ 	.short	(.L_73 - .L_72)
.L_72:
        /*0100*/ 	.word	0x00000000


	//----- nvinfo : EIATTR_CBANK_PARAM_SIZE
	.align		4
.L_73:
        /*0104*/ 	.byte	0x03, 0x19
        /*0106*/ 	.short	0x0044


	//----- nvinfo : EIATTR_PARAM_CBANK
	.align		4
        /*0108*/ 	.byte	0x04, 0x0a
        /*010a*/ 	.short	(.L_75 - .L_74)
	.align		4
.L_74:
        /*010c*/ 	.word	index@(.nv.constant0._Z17objectTableUpdateyiiPKfiiiiiifPfi)
        /*0110*/ 	.short	0x0380
        /*0112*/ 	.short	0x0044


	//----- nvinfo : EIATTR_SW_WAR
	.align		4
.L_75:
        /*0114*/ 	.byte	0x04, 0x36
        /*0116*/ 	.short	(.L_77 - .L_76)
.L_76:
        /*0118*/ 	.word	0x00000008
.L_77:


//--------------------- .nv.info._Z11updateTableiPKiiiPKfiiiPf --------------------------
	.section	.nv.info._Z11updateTableiPKiiiPKfiiiPf,"",@"SHT_CUDA_INFO"
	.sectionflags	@""
	.align	4


	//----- nvinfo : EIATTR_CUDA_API_VERSION
	.align		4
        /*0000*/ 	.byte	0x04, 0x37
        /*0002*/ 	.short	(.L_79 - .L_78)
.L_78:
        /*0004*/ 	.word	0x00000082


	//----- nvinfo : EIATTR_KPARAM_INFO
	.align		4
.L_79:
        /*0008*/ 	.byte	0x04, 0x17
        /*000a*/ 	.short	(.L_81 - .L_80)
.L_80:
        /*000c*/ 	.word	0x00000000
        /*0010*/ 	.short	0x0008
        /*0012*/ 	.short	0x0030
        /*0014*/ 	.byte	0x00, 0xf5, 0x21, 0x00


	//----- nvinfo : EIATTR_KPARAM_INFO
	.align		4
.L_81:
        /*0018*/ 	.byte	0x04, 0x17
        /*001a*/ 	.short	(.L_83 - .L_82)
.L_82:
        /*001c*/ 	.word	0x00000000
        /*0020*/ 	.short	0x0007
        /*0022*/ 	.short	0x0028
        /*0024*/ 	.byte	0x00, 0xf0, 0x11, 0x00


	//----- nvinfo : EIATTR_KPARAM_INFO
	.align		4
.L_83:
        /*0028*/ 	.byte	0x04, 0x17
        /*002a*/ 	.short	(.L_85 - .L_84)
.L_84:
        /*002c*/ 	.word	0x00000000
        /*0030*/ 	.short	0x0006
        /*0032*/ 	.short	0x0024
        /*0034*/ 	.byte	0x00, 0xf0, 0x11, 0x00


	//----- nvinfo : EIATTR_KPARAM_INFO
	.align		4
.L_85:
        /*0038*/ 	.byte	0x04, 0x17
        /*003a*/ 	.short	(.L_87 - .L_86)
.L_86:
        /*003c*/ 	.word	0x00000000
        /*0040*/ 	.short	0x0005
        /*0042*/ 	.short	0x0020
        /*0044*/ 	.byte	0x00, 0xf0, 0x11, 0x00


	//----- nvinfo : EIATTR_KPARAM_INFO
	.align		4
.L_87:
        /*0048*/ 	.byte	0x04, 0x17
        /*004a*/ 	.short	(.L_89 - .L_88)
.L_88:
        /*004c*/ 	.word	0x00000000
        /*0050*/ 	.short	0x0004
        /*0052*/ 	.short	0x0018
        /*0054*/ 	.byte	0x00, 0xf5, 0x21, 0x00


	//----- nvinfo : EIATTR_KPARAM_INFO
	.align		4
.L_89:
        /*0058*/ 	.byte	0x04, 0x17
        /*005a*/ 	.short	(.L_91 - .L_90)
.L_90:
        /*005c*/ 	.word	0x00000000
        /*0060*/ 	.short	0x0003
        /*0062*/ 	.short	0x0014
        /*0064*/ 	.byte	0x00, 0xf0, 0x11, 0x00


	//----- nvinfo : EIATTR_KPARAM_INFO
	.align		4
.L_91:
        /*0068*/ 	.byte	0x04, 0x17
        /*006a*/ 	.short	(.L_93 - .L_92)
.L_92:
        /*006c*/ 	.word	0x00000000
        /*0070*/ 	.short	0x0002
        /*0072*/ 	.short	0x0010
        /*0074*/ 	.byte	0x00, 0xf0, 0x11, 0x00


	//----- nvinfo : EIATTR_KPARAM_INFO
	.align		4
.L_93:
        /*0078*/ 	.byte	0x04, 0x17
        /*007a*/ 	.short	(.L_95 - .L_94)
.L_94:
        /*007c*/ 	.word	0x00000000
        /*0080*/ 	.short	0x0001
        /*0082*/ 	.short	0x0008
        /*0084*/ 	.byte	0x00, 0xf5, 0x21, 0x00


	//----- nvinfo : EIATTR_KPARAM_INFO
	.align		4
.L_95:
        /*0088*/ 	.byte	0x04, 0x17
        /*008a*/ 	.short	(.L_97 - .L_96)
.L_96:
        /*008c*/ 	.word	0x00000000
        /*0090*/ 	.short	0x0000
        /*0092*/ 	.short	0x0000
        /*0094*/ 	.byte	0x00, 0xf0, 0x11, 0x00


	//----- nvinfo : EIATTR_SPARSE_MMA_MASK
	.align		4
.L_97:
        /*0098*/ 	.byte	0x03, 0x50
        /*009a*/ 	.short	0x0000


	//----- nvinfo : EIATTR_MAXREG_COUNT
	.align		4
        /*009c*/ 	.byte	0x03, 0x1b
        /*009e*/ 	.short	0x00ff


	//----- nvinfo : EIATTR_MERCURY_ISA_VERSION
	.align		4
        /*00a0*/ 	.byte	0x03, 0x5f
        /*00a2*/ 	.short	0x0101


	//----- nvinfo : EIATTR_VRC_CTA_INIT_COUNT
	.align		4
        /*00a4*/ 	.byte	0x02, 0x4a
	.zero		1
	.zero		1


	//----- nvinfo : EIATTR_EXIT_INSTR_OFFSETS
	.align		4
        /*00a8*/ 	.byte	0x04, 0x1c
        /*00aa*/ 	.short	(.L_99 - .L_98)


	//   ....[0]....
.L_98:
        /*00ac*/ 	.word	0x00000070


	//   ....[1]....
        /*00b0*/ 	.word	0x000002d0


	//   ....[2]....
        /*00b4*/ 	.word	0x00000400


	//----- nvinfo : EIATTR_CRS_STACK_SIZE
	.align		4
.L_99:
        /*00b8*/ 	.byte	0x04, 0x1e
        /*00ba*/ 	.short	(.L_101 - .L_100)
.L_100:
        /*00bc*/ 	.word	0x00000000


	//----- nvinfo : EIATTR_CBANK_PARAM_SIZE
	.align		4
.L_101:
        /*00c0*/ 	.byte	0x03, 0x19
        /*00c2*/ 	.short	0x0038


	//----- nvinfo : EIATTR_PARAM_CBANK
	.align		4
        /*00c4*/ 	.byte	0x04, 0x0a
        /*00c6*/ 	.short	(.L_103 - .L_102)
	.align		4
.L_102:
        /*00c8*/ 	.word	index@(.nv.constant0._Z11updateTableiPKiiiPKfiiiPf)
        /*00cc*/ 	.short	0x0380
        /*00ce*/ 	.short	0x0038


	//----- nvinfo : EIATTR_SW_WAR
	.align		4
.L_103:
        /*00d0*/ 	.byte	0x04, 0x36
        /*00d2*/ 	.short	(.L_105 - .L_104)
.L_104:
        /*00d4*/ 	.word	0x00000008
.L_105:


//--------------------- .nv.callgraph             --------------------------
	.section	.nv.callgraph,"",@"SHT_CUDA_CALLGRAPH"
	.align	4
	.sectionentsize	8
	.align		4
        /*0000*/ 	.word	0x00000000
	.align		4
        /*0004*/ 	.word	0xffffffff
	.align		4
        /*0008*/ 	.word	0x00000000
	.align		4
        /*000c*/ 	.word	0xfffffffe
	.align		4
        /*0010*/ 	.word	0x00000000
	.align		4
        /*0014*/ 	.word	0xfffffffd
	.align		4
        /*0018*/ 	.word	0x00000000
	.align		4
        /*001c*/ 	.word	0xfffffffc


//--------------------- .text._Z21renderObjectMapKernelyiiPKfiiPf --------------------------
	.section	.text._Z21renderObjectMapKernelyiiPKfiiPf,"ax",@progbits
	.align	128
        .global         _Z21renderObjectMapKernelyiiPKfiiPf
        .type           _Z21renderObjectMapKernelyiiPKfiiPf,@function
        .size           _Z21renderObjectMapKernelyiiPKfiiPf,(.L_x_11 - _Z21renderObjectMapKernelyiiPKfiiPf)
        .other          _Z21renderObjectMapKernelyiiPKfiiPf,@"STO_CUDA_ENTRY STV_DEFAULT"
_Z21renderObjectMapKernelyiiPKfiiPf:
.text._Z21renderObjectMapKernelyiiPKfiiPf:
[----:B------:R-:W-:Y:S01]  /*0000*/  LDC R1, c[0x0][0x37c] ;  /* 0x0000df00ff017b82 */ /* 0x000fe20000000800 */
[----:B------:R-:W0:Y:S07]  /*0010*/  S2R R3, SR_TID.X ;  /* 0x0000000000037919 */ /* 0x000e2e0000002100 */
[----:B------:R-:W0:Y:S01]  /*0020*/  S2UR UR4, SR_CTAID.X ;  /* 0x00000000000479c3 */ /* 0x000e220000002500 */
[----:B------:R-:W1:Y:S07]  /*0030*/  S2R R5, SR_TID.Y ;  /* 0x0000000000057919 */ /* 0x000e6e0000002200 */
[----:B------:R-:W0:Y:S08]  /*0040*/  LDC R0, c[0x0][0x360] ;  /* 0x0000d800ff007b82 */ /* 0x000e300000000800 */
[----:B------:R-:W1:Y:S08]  /*0050*/  S2UR UR5, SR_CTAID.Y ;  /* 0x00000000000579c3 */ /* 0x000e700000002600 */
[----:B------:R-:W1:Y:S01]  /*0060*/  LDC R2, c[0x0][0x364] ;  /* 0x0000d900ff027b82 */ /* 0x000e620000000800 */
[----:B0-----:R-:W-:Y:S01]  /*0070*/  IMAD R0, R0, UR4, R3 ;  /* 0x0000000400007c24 */ /* 0x001fe2000f8e0203 */
[----:B------:R-:W0:Y:S04]  /*0080*/  LDCU UR4, c[0x0][0x380] ;  /* 0x00007000ff0477ac */ /* 0x000e280008000800 */
[----:B------:R-:W-:Y:S01]  /*0090*/  I2FP.F32.S32 R4, R0 ;  /* 0x0000000000047245 */ /* 0x000fe20000201400 */
[----:B-1----:R-:W-:-:S02]  /*00a0*/  IMAD R3, R2, UR5, R5 ;  /* 0x0000000502037c24 */ /* 0x002fc4000f8e0205 */
[----:B------:R-:W-:Y:S01]  /*00b0*/  HFMA2 R2, -RZ, RZ, -3, 0 ;  /* 0xc2000000ff027431 */ /* 0x000fe200000001ff */
[----:B------:R-:W-:Y:S02]  /*00c0*/  UMOV UR5, URZ ;  /* 0x000000ff00057c82 */ /* 0x000fe40008000000 */
[----:B------:R-:W-:-:S06]  /*00d0*/  I2FP.F32.U32 R5, R3 ;  /* 0x0000000300057245 */ /* 0x000fcc0000201000 */
[----:B0-----:R0:W5:Y:S02]  /*00e0*/  TEX.LL RZ, R5, R4, R2, UR4, 2D, 0x1 ;  /* 0x28ff040204057f60 */ /* 0x00116400089e01ff */
[----:B0-----:R-:W0:Y:S02]  /*00f0*/  LDCU UR4, c[0x0][0x388] ;  /* 0x00007100ff0477ac */ /* 0x001e240008000800 */
[----:B0-----:R-:W-:Y:S01]  /*0100*/  IMAD R7, R3, UR4, R0 ;  /* 0x0000000403077c24 */ /* 0x001fe2000f8e0200 */
[----:B------:R-:W0:Y:S01]  /*0110*/  LDCU.64 UR4, c[0x0][0x358] ;  /* 0x00006b00ff0477ac */ /* 0x000e220008000a00 */
[----:B-----5:R-:W-:-:S13]  /*0120*/  ISETP.GE.AND P0, PT, R5, 0x1, PT ;  /* 0x000000010500780c */ /* 0x020fda0003f06270 */
[----:B0-----:R-:W-:Y:S05]  /*0130*/  @!P0 BRA `(.L_x_0) ;  /* 0x0000000000208947 */ /* 0x001fea0003800000 */
[----:B------:R-:W0:Y:S02]  /*0140*/  LDC.64 R2, c[0x0][0x390] ;  /* 0x0000e400ff027b82 */ /* 0x000e240000000a00 */
[----:B0-----:R-:W-:-:S06]  /*0150*/  IMAD.WIDE.U32 R2, R5, 0x4, R2 ;  /* 0x0000000405027825 */ /* 0x001fcc00078e0002 */
[----:B------:R-:W0:Y:S01]  /*0160*/  LDC.64 R4, c[0x0][0x3a0] ;  /* 0x0000e800ff047b82 */ /* 0x000e220000000a00 */
[----:B------:R-:W2:Y:S01]  /*0170*/  LDG.E R2, desc[UR4][R2.64] ;  /* 0x0000000402027981 */ /* 0x000ea2000c1e1900 */
[----:B0-----:R-:W-:-:S04]  /*0180*/  IMAD.WIDE R4, R7, 0x4, R4 ;  /* 0x0000000407047825 */ /* 0x001fc800078e0204 */
[----:B--2---:R-:W-:-:S05]  /*0190*/  FADD R7, R2, 1 ;  /* 0x3f80000002077421 */ /* 0x004fca0000000000 */
[----:B------:R-:W-:Y:S01]  /*01a0*/  STG.E desc[UR4][R4.64], R7 ;  /* 0x0000000704007986 */ /* 0x000fe2000c101904 */
[----:B------:R-:W-:Y:S05]  /*01b0*/  EXIT ;  /* 0x000000000000794d */ /* 0x000fea0003800000 */
.L_x_0:
[----:B------:R-:W0:Y:S02]  /*01c0*/  LDC.64 R2, c[0x0][0x3a0] ;  /* 0x0000e800ff027b82 */ /* 0x000e240000000a00 */
[----:B0-----:R-:W-:-:S05]  /*01d0*/  IMAD.WIDE R2, R7, 0x4, R2 ;  /* 0x0000000407027825 */ /* 0x001fca00078e0202 */
[----:B------:R-:W-:Y:S01]  /*01e0*/  STG.E desc[UR4][R2.64], RZ ;  /* 0x000000ff02007986 */ /* 0x000fe2000c101904 */
[----:B------:R-:W-:Y:S05]  /*01f0*/  EXIT ;  /* 0x000000000000794d */ /* 0x000fea0003800000 */
.L_x_1:
[----:B------:R-:W-:-:S00]  /*0200*/  BRA `(.L_x_1) ;  /* 0xfffffffc00fc7947 */ /* 0x000fc0000383ffff */
[----:B------:R-:W-:-:S00]  /*0210*/  NOP ;  /* 0x0000000000007918 */ /* 0x000fc00000000000 */
        /* <DEDUP_REMOVED lines=14> */
.L_x_11:


//--------------------- .text._Z17objectTableUpdateyiiPKfiiiiiifPfi --------------------------
	.section	.text._Z17objectTableUpdateyiiPKfiiiiiifPfi,"ax",@progbits
	.align	128
        .global         _Z17objectTableUpdateyiiPKfiiiiiifPfi
        .type           _Z17objectTableUpdateyiiPKfiiiiiifPfi,@function
        .size           _Z17objectTableUpdateyiiPKfiiiiiifPfi,(.L_x_12 - _Z17objectTableUpdateyiiPKfiiiiiifPfi)
        .other          _Z17objectTableUpdateyiiPKfiiiiiifPfi,@"STO_CUDA_ENTRY STV_DEFAULT"
_Z17objectTableUpdateyiiPKfiiiiiifPfi:
.text._Z17objectTableUpdateyiiPKfiiiiiifPfi:
[----:B------:R-:W-:Y:S01]  /*0000*/  LDC R1, c[0x0][0x37c] ;  /* 0x0000df00ff017b82 */ /* 0x000fe20000000800 */
[----:B------:R-:W0:Y:S07]  /*0010*/  S2R R0, SR_TID.X ;  /* 0x0000000000007919 */ /* 0x000e2e0000002100 */
[----:B------:R-:W0:Y:S01]  /*0020*/  S2UR UR4, SR_CTAID.X ;  /* 0x00000000000479c3 */ /* 0x000e220000002500 */
[----:B------:R-:W1:Y:S07]  /*0030*/  S2R R7, SR_TID.Y ;  /* 0x0000000000077919 */ /* 0x000e6e0000002200 */
[----:B------:R-:W0:Y:S08]  /*0040*/  LDC R5, c[0x0][0x360] ;  /* 0x0000d800ff057b82 */ /* 0x000e300000000800 */
[----:B------:R-:W1:Y:S08]  /*0050*/  S2UR UR5, SR_CTAID.Y ;  /* 0x00000000000579c3 */ /* 0x000e700000002600 */
[----:B------:R-:W1:Y:S08]  /*0060*/  LDC R4, c[0x0][0x364] ;  /* 0x0000d900ff047b82 */ /* 0x000e700000000800 */
[----:B------:R-:W2:Y:S01]  /*0070*/  LDC.64 R2, c[0x0][0x3a0] ;  /* 0x0000e800ff027b82 */ /* 0x000ea20000000a00 */
[----:B0-----:R-:W-:-:S02]  /*0080*/  IMAD R5, R5, UR4, R0 ;  /* 0x0000000405057c24 */ /* 0x001fc4000f8e0200 */
[----:B-1----:R-:W-:-:S03]  /*0090*/  IMAD R0, R4, UR5, R7 ;  /* 0x0000000504007c24 */ /* 0x002fc6000f8e0207 */
[----:B--2---:R-:W-:Y:S02]  /*00a0*/  ISETP.GE.AND P1, PT, R5, R2, PT ;  /* 0x000000020500720c */ /* 0x004fe40003f26270 */
[----:B------:R-:W-:-:S13]  /*00b0*/  ISETP.GE.AND P0, PT, R0, R3, PT ;  /* 0x000000030000720c */ /* 0x000fda0003f06270 */
[----:B------:R-:W-:Y:S05]  /*00c0*/  @P0 EXIT P1 ;  /* 0x000000000000094d */ /* 0x000fea0000800000 */
[----:B------:R-:W0:Y:S01]  /*00d0*/  LDCU.64 UR4, c[0x0][0x398] ;  /* 0x00007300ff0477ac */ /* 0x000e220008000a00 */
[----:B------:R-:W-:Y:S02]  /*00e0*/  IMAD.MOV.U32 R10, RZ, RZ, -0x3e000000 ;  /* 0xc2000000ff0a7424 */ /* 0x000fe400078e00ff */
[----:B0-----:R-:W-:Y:S01]  /*00f0*/  VIADD R4, R5, UR4 ;  /* 0x0000000405047c36 */ /* 0x001fe20008000000 */
[----:B------:R-:W0:Y:S01]  /*0100*/  LDCU UR4, c[0x0][0x380] ;  /* 0x00007000ff0477ac */ /* 0x000e220008000800 */
[----:B------:R-:W-:-:S03]  /*0110*/  VIADD R9, R0, UR5 ;  /* 0x0000000500097c36 */ /* 0x000fc60008000000 */
[----:B------:R-:W-:Y:S01]  /*0120*/  I2FP.F32.S32 R8, R4 ;  /* 0x0000000400087245 */ /* 0x000fe20000201400 */
[----:B------:R-:W-:Y:S01]  /*0130*/  UMOV UR5, URZ ;  /* 0x000000ff00057c82 */ /* 0x000fe20008000000 */
[----:B------:R-:W-:-:S04]  /*0140*/  I2FP.F32.S32 R9, R9 ;  /* 0x0000000900097245 */ /* 0x000fc80000201400 */
[----:B0-----:R0:W5:Y:S01]  /*0150*/  TEX.LL RZ, R8, R8, R10, UR4, 2D, 0x1 ;  /* 0x28ff040a08087f60 */ /* 0x00116200089e01ff */
[C---:B------:R-:W-:Y:S01]  /*0160*/  VIMNMX.U32 R4, PT, PT, R0.reuse, 0x10, !PT ;  /* 0x0000001000047848 */ /* 0x040fe20007fe0000 */
[----:B------:R-:W1:Y:S01]  /*0170*/  LDCU UR6, c[0x0][0x398] ;  /* 0x00007300ff0677ac */ /* 0x000e620008000800 */
[----:B------:R-:W-:Y:S01]  /*0180*/  VIADDMNMX R6, R0, 0x10, R3, !PT ;  /* 0x0000001000067846 */ /* 0x000fe20007800103 */
[----:B------:R-:W-:Y:S02]  /*0190*/  BSSY.RECONVERGENT B0, `(.L_x_2) ;  /* 0x0000021000007945 */ /* 0x000fe40003800200 */
[----:B------:R-:W-:-:S05]  /*01a0*/  VIADD R7, R4, 0xfffffff0 ;  /* 0xfffffff004077836 */ /* 0x000fca0000000000 */
[----:B------:R-:W-:-:S13]  /*01b0*/  ISETP.GE.U32.AND P0, PT, R7, R6, PT ;  /* 0x000000060700720c */ /* 0x000fda0003f06070 */
[----:B01----:R-:W-:Y:S05]  /*01c0*/  @P0 BRA `(.L_x_3) ;  /* 0x0000000000740947 */ /* 0x003fea0003800000 */
[C---:B------:R-:W-:Y:S02]  /*01d0*/  VIMNMX R3, PT, PT, R5.reuse, 0x10, !PT ;  /* 0x0000001005037848 */ /* 0x040fe40007fe0100 */
[----:B------:R-:W-:-:S03]  /*01e0*/  VIADDMNMX R2, R5, 0x10, R2, PT ;  /* 0x0000001005027846 */ /* 0x000fc60003800102 */
[----:B------:R-:W-:-:S07]  /*01f0*/  VIADD R3, R3, 0xfffffff0 ;  /* 0xfffffff003037836 */ /* 0x000fce0000000000 */
.L_x_7:
[----:B------:R-:W-:Y:S01]  /*0200*/  ISETP.GE.AND P0, PT, R3, R2, PT ;  /* 0x000000020300720c */ /* 0x000fe20003f06270 */
[----:B------:R-:W-:-:S12]  /*0210*/  BSSY.RELIABLE B1, `(.L_x_4) ;  /* 0x0000015000017945 */ /* 0x000fd80003800100 */
[----:B------:R-:W-:Y:S05]  /*0220*/  @P0 BRA `(.L_x_5) ;  /* 0x0000000000400947 */ /* 0x000fea0003800000 */
[----:B------:R-:W0:Y:S01]  /*0230*/  LDCU UR4, c[0x0][0x39c] ;  /* 0x00007380ff0477ac */ /* 0x000e220008000800 */
[----:B------:R-:W-:Y:S02]  /*0240*/  IMAD.MOV.U32 R9, RZ, RZ, R3 ;  /* 0x000000ffff097224 */ /* 0x000fe400078e0003 */
[----:B0-----:R-:W-:-:S05]  /*0250*/  VIADD R4, R7, UR4 ;  /* 0x0000000407047c36 */ /* 0x001fca0008000000 */
[----:B------:R-:W-:-:S07]  /*0260*/  I2FP.F32.S32 R11, R4 ;  /* 0x00000004000b7245 */ /* 0x000fce0000201400 */
.L_x_6:
[----:B------:R-:W0:Y:S01]  /*0270*/  LDCU UR4, c[0x0][0x380] ;  /* 0x00007000ff0477ac */ /* 0x000e220008000800 */
[----:B------:R-:W-:Y:S02]  /*0280*/  VIADD R4, R9, UR6 ;  /* 0x0000000609047c36 */ /* 0x000fe40008000000 */
[----:B------:R-:W-:Y:S01]  /*0290*/  IMAD.MOV.U32 R13, RZ, RZ, -0x3e000000 ;  /* 0xc2000000ff0d7424 */ /* 0x000fe200078e00ff */
[----:B------:R-:W-:Y:S02]  /*02a0*/  UMOV UR5, URZ ;  /* 0x000000ff00057c82 */ /* 0x000fe40008000000 */
[----:B------:R-:W-:-:S04]  /*02b0*/  I2FP.F32.S32 R10, R4 ;  /* 0x00000004000a7245 */ /* 0x000fc80000201400 */
[----:B0-----:R-:W5:Y:S02]  /*02c0*/  TEX.LL RZ, R13, R10, R13, UR4, 2D, 0x1 ;  /* 0x28ff040d0a0d7f60 */ /* 0x001f6400089e01ff */
[----:B-----5:R-:W-:-:S13]  /*02d0*/  ISETP.NE.AND P0, PT, R13, R8, PT ;  /* 0x000000080d00720c */ /* 0x020fda0003f05270 */
[----:B------:R-:W-:Y:S05]  /*02e0*/  @!P0 BREAK.RELIABLE B1 ;  /* 0x0000000000018942 */ /* 0x000fea0003800100 */
[----:B------:R-:W-:Y:S05]  /*02f0*/  @!P0 BRA `(.L_x_3) ;  /* 0x0000000000288947 */ /* 0x000fea0003800000 */
[----:B------:R-:W-:-:S05]  /*0300*/  VIADD R9, R9, 0x1 ;  /* 0x0000000109097836 */ /* 0x000fca0000000000 */
[----:B------:R-:W-:-:S13]  /*0310*/  ISETP.NE.AND P0, PT, R9, R2, PT ;  /* 0x000000020900720c */ /* 0x000fda0003f05270 */
[----:B------:R-:W-:Y:S05]  /*0320*/  @P0 BRA `(.L_x_6) ;  /* 0xfffffffc00d00947 */ /* 0x000fea000383ffff */
.L_x_5:
[----:B-----5:R-:W-:-:S13]  /*0330*/  ISETP.NE.AND P0, PT, R13, R8, PT ;  /* 0x000000080d00720c */ /* 0x020fda0003f05270 */
[----:B------:R-:W-:Y:S05]  /*0340*/  @!P0 BREAK.RELIABLE B1 ;  /* 0x0000000000018942 */ /* 0x000fea0003800100 */
[----:B------:R-:W-:Y:S05]  /*0350*/  @!P0 BRA `(.L_x_3) ;  /* 0x0000000000108947 */ /* 0x000fea0003800000 */
[----:B------:R-:W-:Y:S05]  /*0360*/  BSYNC.RELIABLE B1 ;  /* 0x0000000000017941 */ /* 0x000fea0003800100 */
.L_x_4:
[----:B------:R-:W-:-:S05]  /*0370*/  VIADD R7, R7, 0x1 ;  /* 0x0000000107077836 */ /* 0x000fca0000000000 */
[----:B------:R-:W-:-:S13]  /*0380*/  ISETP.GE.U32.AND P0, PT, R7, R6, PT ;  /* 0x000000060700720c */ /* 0x000fda0003f06070 */
[----:B------:R-:W-:Y:S05]  /*0390*/  @!P0 BRA `(.L_x_7) ;  /* 0xfffffffc00988947 */ /* 0x000fea000383ffff */
.L_x_3:
[----:B------:R-:W-:Y:S05]  /*03a0*/  BSYNC.RECONVERGENT B0 ;  /* 0x0000000000007941 */ /* 0x000fea0003800200 */
.L_x_2:
[----:B------:R-:W-:Y:S05]  /*03b0*/  WARPSYNC.ALL ;  /* 0x0000000000007948 */ /* 0x000fea0003800000 */
[----:B------:R-:W-:Y:S02]  /*03c0*/  ISETP.NE.AND P1, PT, R9, R5, PT ;  /* 0x000000050900720c */ /* 0x000fe40003f25270 */
[----:B------:R-:W-:Y:S02]  /*03d0*/  ISETP.NE.AND P0, PT, R7, R0, PT ;  /* 0x000000000700720c */ /* 0x000fe40003f05270 */
[----:B-----5:R-:W-:-:S04]  /*03e0*/  SEL R8, R8, RZ, !P1 ;  /* 0x000000ff08087207 */ /* 0x020fc80004800000 */
[----:B------:R-:W-:-:S04]  /*03f0*/  SEL R8, R8, RZ, !P0 ;  /* 0x000000ff08087207 */ /* 0x000fc80004000000 */
[----:B------:R-:W-:-:S13]  /*0400*/  ISETP.GE.AND P0, PT, R8, 0x1, PT ;  /* 0x000000010800780c */ /* 0x000fda0003f06270 */
[----:B------:R-:W-:Y:S05]  /*0410*/  @!P0 EXIT ;  /* 0x000000000000894d */ /* 0x000fea0003800000 */
[----:B------:R-:W0:Y:S01]  /*0420*/  LDC.64 R2, c[0x0][0x390] ;  /* 0x0000e400ff027b82 */ /* 0x000e220000000a00 */
[----:B------:R-:W1:Y:S01]  /*0430*/  LDCU UR6, c[0x0][0x3a0] ;  /* 0x00007400ff0677ac */ /* 0x000e620008000800 */
[----:B------:R-:W2:Y:S01]  /*0440*/  LDCU.64 UR4, c[0x0][0x358] ;  /* 0x00006b00ff0477ac */ /* 0x000ea20008000a00 */
[----:B-1----:R-:W-:-:S04]  /*0450*/  IMAD R5, R0, UR6, R5 ;  /* 0x0000000600057c24 */ /* 0x002fc8000f8e0205 */
[----:B0-----:R-:W-:-:S06]  /*0460*/  IMAD.WIDE R2, R5, 0x4, R2 ;  /* 0x0000000405027825 */ /* 0x001fcc00078e0202 */
[----:B--2---:R-:W2:Y:S01]  /*0470*/  LDG.E R2, desc[UR4][R2.64] ;  /* 0x0000000402027981 */ /* 0x004ea2000c1e1900 */
[----:B------:R-:W-:Y:S01]  /*0480*/  UMOV UR6, 0x9999999a ;  /* 0x9999999a00067882 */ /* 0x000fe20000000000 */
[----:B------:R-:W-:Y:S01]  /*0490*/  UMOV UR7, 0x3fd99999 ;  /* 0x3fd9999900077882 */ /* 0x000fe20000000000 */
[----:B--2---:R-:W0:Y:S02]  /*04a0*/  F2F.F64.F32 R4, R2 ;  /* 0x0000000200047310 */ /* 0x004e240000201800 */
[----:B0-----:R-:W-:-:S14]  /*04b0*/  DSETP.GT.AND P0, PT, R4, UR6, PT ;  /* 0x0000000604007e2a */ /* 0x001fdc000bf04000 */
[----:B------:R-:W-:Y:S05]  /*04c0*/  @!P0 EXIT ;  /* 0x000000000000894d */ /* 0x000fea0003800000 */
[----:B------:R-:W0:Y:S01]  /*04d0*/  LDC R7, c[0x0][0x3c0] ;  /* 0x0000f000ff077b82 */ /* 0x000e220000000800 */
[----:B------:R-:W1:Y:S01]  /*04e0*/  LDCU UR6, c[0x0][0x3a8] ;  /* 0x00007500ff0677ac */ /* 0x000e620008000800 */
[----:B------:R-:W-:-:S06]  /*04f0*/  IMAD.MOV.U32 R13, RZ, RZ, 0x3f800000 ;  /* 0x3f800000ff0d7424 */ /* 0x000fcc00078e00ff */
[----:B------:R-:W2:Y:S01]  /*0500*/  LDC.64 R2, c[0x0][0x3b8] ;  /* 0x0000ee00ff027b82 */ /* 0x000ea20000000a00 */
[----:B-1----:R-:W-:Y:S01]  /*0510*/  I2FP.F32.S32 R9, UR6 ;  /* 0x0000000600097c45 */ /* 0x002fe20008201400 */
[----:B0-----:R-:W-:-:S04]  /*0520*/  IMAD.IADD R5, R8, 0x1, R7 ;  /* 0x0000000108057824 */ /* 0x001fc800078e0207 */
[----:B--2---:R-:W-:-:S04]  /*0530*/  IMAD.WIDE R4, R5, 0x4, R2 ;  /* 0x0000000405047825 */ /* 0x004fc800078e0202 */
[----:B------:R-:W-:-:S04]  /*0540*/  IMAD.WIDE.U32 R2, R8, 0x4, R2 ;  /* 0x0000000408027825 */ /* 0x000fc800078e0002 */
[----:B------:R-:W-:Y:S01]  /*0550*/  IMAD.WIDE R6, R7, 0x4, R4 ;  /* 0x0000000407067825 */ /* 0x000fe200078e0204 */
[----:B------:R-:W-:Y:S04]  /*0560*/  STG.E desc[UR4][R2.64], R9 ;  /* 0x0000000902007986 */ /* 0x000fe8000c101904 */
[----:B------:R-:W-:Y:S04]  /*0570*/  STG.E desc[UR4][R4.64], R13 ;  /* 0x0000000d04007986 */ /* 0x000fe8000c101904 */
[----:B------:R-:W2:Y:S02]  /*0580*/  LDG.E R0, desc[UR4][R6.64] ;  /* 0x0000000406007981 */ /* 0x000ea4000c1e1900 */
[----:B--2---:R-:W-:-:S05]  /*0590*/  FADD R11, R0, 1 ;  /* 0x3f800000000b7421 */ /* 0x004fca0000000000 */
[----:B------:R-:W-:Y:S01]  /*05a0*/  STG.E desc[UR4][R6.64], R11 ;  /* 0x0000000b06007986 */ /* 0x000fe2000c101904 */
[----:B------:R-:W-:Y:S05]  /*05b0*/  EXIT ;  /* 0x000000000000794d */ /* 0x000fea0003800000 */
.L_x_8:
        /* <DEDUP_REMOVED lines=12> */
.L_x_12:


//--------------------- .text._Z11updateTableiPKiiiPKfiiiPf --------------------------
	.section	.text._Z11updateTableiPKiiiPKfiiiPf,"ax",@progbits
	.align	128
        .global         _Z11updateTableiPKiiiPKfiiiPf
        .type           _Z11updateTableiPKiiiPKfiiiPf,@function
        .size           _Z11updateTableiPKiiiPKfiiiPf,(.L_x_13 - _Z11updateTableiPKiiiPKfiiiPf)
        .other          _Z11updateTableiPKiiiPKfiiiPf,@"STO_CUDA_ENTRY STV_DEFAULT"
_Z11updateTableiPKiiiPKfiiiPf:
.text._Z11updateTableiPKiiiPKfiiiPf:
[----:B------:R-:W-:Y:S01]  /*0000*/  LDC R1, c[0x0][0x37c] ;  /* 0x0000df00ff017b82 */ /* 0x000fe20000000800 */
[----:B------:R-:W0:Y:S07]  /*0010*/  S2R R3, SR_TID.X ;  /* 0x0000000000037919 */ /* 0x000e2e0000002100 */
[----:B------:R-:W0:Y:S01]  /*0020*/  S2UR UR4, SR_CTAID.X ;  /* 0x00000000000479c3 */ /* 0x000e220000002500 */
[----:B------:R-:W1:Y:S07]  /*0030*/  LDCU UR5, c[0x0][0x380] ;  /* 0x00007000ff0577ac */ /* 0x000e6e0008000800 */
[----:B------:R-:W0:Y:S02]  /*0040*/  LDC R0, c[0x0][0x360] ;  /* 0x0000d800ff007b82 */ /* 0x000e240000000800 */
[----:B0-----:R-:W-:-:S05]  /*0050*/  IMAD R0, R0, UR4, R3 ;  /* 0x0000000400007c24 */ /* 0x001fca000f8e0203 */
[----:B-1----:R-:W-:-:S13]  /*0060*/  ISETP.GE.AND P0, PT, R0, UR5, PT ;  /* 0x0000000500007c0c */ /* 0x002fda000bf06270 */
[----:B------:R-:W-:Y:S05]  /*0070*/  @P0 EXIT ;  /* 0x000000000000094d */ /* 0x000fea0003800000 */
[----:B------:R-:W0:Y:S01]  /*0080*/  LDC R8, c[0x0][0x3a8] ;  /* 0x0000ea00ff087b82 */ /* 0x000e220000000800 */
[----:B------:R-:W-:Y:S01]  /*0090*/  IABS R7, R0 ;  /* 0x0000000000077213 */ /* 0x000fe20000000000 */
[----:B------:R-:W1:Y:S01]  /*00a0*/  LDCU UR4, c[0x0][0x390] ;  /* 0x00007200ff0477ac */ /* 0x000e620008000800 */
[----:B------:R-:W-:Y:S02]  /*00b0*/  ISETP.GE.AND P2, PT, R0, RZ, PT ;  /* 0x000000ff0000720c */ /* 0x000fe40003f46270 */
[----:B0-----:R-:W-:-:S04]  /*00c0*/  IABS R6, R8 ;  /* 0x0000000800067213 */ /* 0x001fc80000000000 */
[----:B------:R-:W0:Y:S08]  /*00d0*/  I2F.RP R4, R6 ;  /* 0x0000000600047306 */ /* 0x000e300000209400 */
[----:B0-----:R-:W0:Y:S02]  /*00e0*/  MUFU.RCP R4, R4 ;  /* 0x0000000400047308 */ /* 0x001e240000001000 */
[----:B0-----:R-:W-:-:S06]  /*00f0*/  IADD3 R2, PT, PT, R4, 0xffffffe, RZ ;  /* 0x0ffffffe04027810 */ /* 0x001fcc0007ffe0ff */
[----:B------:R0:W2:Y:S02]  /*0100*/  F2I.FTZ.U32.TRUNC.NTZ R3, R2 ;  /* 0x0000000200037305 */ /* 0x0000a4000021f000 */
[----:B0-----:R-:W-:Y:S01]  /*0110*/  HFMA2 R2, -RZ, RZ, 0, 0 ;  /* 0x00000000ff027431 */ /* 0x001fe200000001ff */
[----:B--2---:R-:W-:-:S05]  /*0120*/  IADD3 R5, PT, PT, RZ, -R3, RZ ;  /* 0x80000003ff057210 */ /* 0x004fca0007ffe0ff */
[----:B------:R-:W-:-:S04]  /*0130*/  IMAD R5, R5, R6, RZ ;  /* 0x0000000605057224 */ /* 0x000fc800078e02ff */
[----:B------:R-:W-:Y:S01]  /*0140*/  IMAD.HI.U32 R3, R3, R5, R2 ;  /* 0x0000000503037227 */ /* 0x000fe200078e0002 */
[----:B------:R-:W-:-:S05]  /*0150*/  MOV R5, R7 ;  /* 0x0000000700057202 */ /* 0x000fca0000000f00 */
[----:B------:R-:W-:-:S04]  /*0160*/  IMAD.HI.U32 R3, R3, R5, RZ ;  /* 0x0000000503037227 */ /* 0x000fc800078e00ff */
[----:B------:R-:W-:-:S04]  /*0170*/  IMAD.MOV R3, RZ, RZ, -R3 ;  /* 0x000000ffff037224 */ /* 0x000fc800078e0a03 */
[----:B------:R-:W-:-:S05]  /*0180*/  IMAD R3, R6, R3, R5 ;  /* 0x0000000306037224 */ /* 0x000fca00078e0205 */
[----:B------:R-:W-:-:S13]  /*0190*/  ISETP.GT.U32.AND P0, PT, R6, R3, PT ;  /* 0x000000030600720c */ /* 0x000fda0003f04070 */
[----:B------:R-:W-:Y:S02]  /*01a0*/  @!P0 IADD3 R3, PT, PT, R3, -R6, RZ ;  /* 0x8000000603038210 */ /* 0x000fe40007ffe0ff */
[----:B------:R-:W-:Y:S02]  /*01b0*/  ISETP.NE.AND P0, PT, R8, RZ, PT ;  /* 0x000000ff0800720c */ /* 0x000fe40003f05270 */
[----:B------:R-:W-:-:S13]  /*01c0*/  ISETP.GT.U32.AND P1, PT, R6, R3, PT ;  /* 0x000000030600720c */ /* 0x000fda0003f24070 */
[----:B------:R-:W-:-:S05]  /*01d0*/  @!P1 IADD3 R3, PT, PT, R3, -R6, RZ ;  /* 0x8000000603039210 */ /* 0x000fca0007ffe0ff */
[----:B------:R-:W-:-:S05]  /*01e0*/  IMAD.MOV.U32 R9, RZ, RZ, R3 ;  /* 0x000000ffff097224 */ /* 0x000fca00078e0003 */
[----:B------:R-:W-:Y:S02]  /*01f0*/  @!P2 IADD3 R9, PT, PT, -R9, RZ, RZ ;  /* 0x000000ff0909a210 */ /* 0x000fe40007ffe1ff */
[----:B------:R-:W-:-:S04]  /*0200*/  @!P0 LOP3.LUT R9, RZ, R8, RZ, 0x33, !PT ;  /* 0x00000008ff098212 */ /* 0x000fc800078e33ff */
[----:B-1----:R-:W-:Y:S01]  /*0210*/  ISETP.GE.AND P0, PT, R9, UR4, PT ;  /* 0x0000000409007c0c */ /* 0x002fe2000bf06270 */
[----:B------:R-:W0:-:S12]  /*0220*/  LDCU.64 UR4, c[0x0][0x358] ;  /* 0x00006b00ff0477ac */ /* 0x000e180008000a00 */
[----:B------:R-:W-:Y:S05]  /*0230*/  @!P0 BRA `(.L_x_9) ;  /* 0x0000000000288947 */ /* 0x000fea0003800000 */
[----:B------:R-:W1:Y:S08]  /*0240*/  LDC.64 R2, c[0x0][0x3b0] ;  /* 0x0000ec00ff027b82 */ /* 0x000e700000000a00 */
[----:B------:R-:W2:Y:S01]  /*0250*/  LDC R7, c[0x0][0x3a0] ;  /* 0x0000e800ff077b82 */ /* 0x000ea20000000800 */
[----:B-1----:R-:W-:Y:S01]  /*0260*/  IMAD.WIDE R2, R9, 0x4, R2 ;  /* 0x0000000409027825 */ /* 0x002fe200078e0202 */
[----:B------:R-:W-:-:S04]  /*0270*/  MOV R9, 0x3f800000 ;  /* 0x3f80000000097802 */ /* 0x000fc80000000f00 */
[----:B0-----:R-:W-:Y:S01]  /*0280*/  STG.E desc[UR4][R2.64], RZ ;  /* 0x000000ff02007986 */ /* 0x001fe2000c101904 */
[----:B--2---:R-:W-:-:S05]  /*0290*/  IMAD.WIDE R4, R7, 0x4, R2 ;  /* 0x0000000407047825 */ /* 0x004fca00078e0202 */
[----:B------:R-:W-:Y:S01]  /*02a0*/  STG.E desc[UR4][R4.64], R9 ;  /* 0x0000000904007986 */ /* 0x000fe2000c101904 */
[----:B------:R-:W-:-:S05]  /*02b0*/  IMAD.WIDE R6, R7, 0x4, R4 ;  /* 0x0000000407067825 */ /* 0x000fca00078e0204 */
[----:B------:R-:W-:Y:S01]  /*02c0*/  STG.E desc[UR4][R6.64], RZ ;  /* 0x000000ff06007986 */ /* 0x000fe2000c101904 */
[----:B------:R-:W-:Y:S05]  /*02d0*/  EXIT ;  /* 0x000000000000794d */ /* 0x000fea0003800000 */
.L_x_9:
[----:B------:R-:W1:Y:S08]  /*02e0*/  LDC.64 R2, c[0x0][0x388] ;  /* 0x0000e200ff027b82 */ /* 0x000e700000000a00 */
[----:B------:R-:W2:Y:S08]  /*02f0*/  LDC.64 R4, c[0x0][0x398] ;  /* 0x0000e600ff047b82 */ /* 0x000eb00000000a00 */
[----:B------:R-:W3:Y:S01]  /*0300*/  LDC.64 R6, c[0x0][0x3b0] ;  /* 0x0000ec00ff067b82 */ /* 0x000ee20000000a00 */
[----:B-1----:R-:W-:-:S07]  /*0310*/  IMAD.WIDE R2, R9, 0x4, R2 ;  /* 0x0000000409027825 */ /* 0x002fce00078e0202 */
[----:B------:R-:W1:Y:S01]  /*0320*/  LDC R17, c[0x0][0x3a0] ;  /* 0x0000e800ff117b82 */ /* 0x000e620000000800 */
[----:B0-----:R-:W2:Y:S02]  /*0330*/  LDG.E R3, desc[UR4][R2.64] ;  /* 0x0000000402037981 */ /* 0x001ea4000c1e1900 */
[----:B--2---:R-:W-:-:S05]  /*0340*/  IMAD.WIDE R4, R3, 0x4, R4 ;  /* 0x0000000403047825 */ /* 0x004fca00078e0204 */
[----:B------:R-:W2:Y:S01]  /*0350*/  LDG.E R13, desc[UR4][R4.64] ;  /* 0x00000004040d7981 */ /* 0x000ea2000c1e1900 */
[----:B---3--:R-:W-:-:S04]  /*0360*/  IMAD.WIDE R8, R9, 0x4, R6 ;  /* 0x0000000409087825 */ /* 0x008fc800078e0206 */
[C---:B-1----:R-:W-:Y:S01]  /*0370*/  IMAD.WIDE R6, R17.reuse, 0x4, R4 ;  /* 0x0000000411067825 */ /* 0x042fe200078e0204 */
[----:B--2---:R-:W-:Y:S04]  /*0380*/  STG.E desc[UR4][R8.64], R13 ;  /* 0x0000000d08007986 */ /* 0x004fe8000c101904 */
[----:B------:R-:W2:Y:S01]  /*0390*/  LDG.E R15, desc[UR4][R6.64] ;  /* 0x00000004060f7981 */ /* 0x000ea2000c1e1900 */
[----:B------:R-:W-:-:S04]  /*03a0*/  IMAD.WIDE R10, R17, 0x4, R8 ;  /* 0x00000004110a7825 */ /* 0x000fc800078e0208 */
[C---:B------:R-:W-:Y:S01]  /*03b0*/  IMAD.WIDE R2, R17.reuse, 0x4, R6 ;  /* 0x0000000411027825 */ /* 0x040fe200078e0206 */
[----:B--2---:R-:W-:Y:S05]  /*03c0*/  STG.E desc[UR4][R10.64], R15 ;  /* 0x0000000f0a007986 */ /* 0x004fea000c101904 */
[----:B------:R-:W2:Y:S01]  /*03d0*/  LDG.E R3, desc[UR4][R2.64] ;  /* 0x0000000402037981 */ /* 0x000ea2000c1e1900 */
[----:B------:R-:W-:-:S05]  /*03e0*/  IMAD.WIDE R4, R17, 0x4, R10 ;  /* 0x0000000411047825 */ /* 0x000fca00078e020a */
[----:B--2---:R-:W-:Y:S01]  /*03f0*/  STG.E desc[UR4][R4.64], R3 ;  /* 0x0000000304007986 */ /* 0x004fe2000c101904 */
[----:B------:R-:W-:Y:S05]  /*0400*/  EXIT ;  /* 0x000000000000794d */ /* 0x000fea0003800000 */
.L_x_10:
        /* <DEDUP_REMOVED lines=15> */
.L_x_13:


//--------------------- .nv.shared.reserved.0     --------------------------
	.section	.nv.shared.reserved.0,"aw",@nobits
	.weak		__nv_reservedSMEM_offset_0_alias
	.size		__nv_reservedSMEM_offset_0_alias, 0, 64
	.other		__nv_reservedSMEM_offset_0_alias,@"STO_CUDA_RESERVED_SHARED STV_DEFAULT"
__nv_reservedSMEM_offset_0_alias:
	.zero		0
	.zero		64


//--------------------- .nv.constant0._Z21renderObjectMapKernelyiiPKfiiPf --------------------------
	.section	.nv.constant0._Z21renderObjectMapKernelyiiPKfiiPf,"a",@progbits
	.sectionflags	@""
	.align	4
.nv.constant0._Z21renderObjectMapKernelyiiPKfiiPf:
	.zero		936


//--------------------- .nv.constant0._Z17objectTableUpdateyiiPKfiiiiiifPfi --------------------------
	.section	.nv.constant0._Z17objectTableUpdateyiiPKfiiiiiifPfi,"a",@progbits
	.sectionflags	@""
	.align	4
.nv.constant0._Z17objectTableUpdateyiiPKfiiiiiifPfi:
	.zero		964


//--------------------- .nv.constant0._Z11updateTableiPKiiiPKfiiiPf --------------------------
	.section	.nv.constant0._Z11updateTableiPKiiiPKfiiiPf,"a",@progbits
	.sectionflags	@""
	.align	4
.nv.constant0._Z11updateTableiPKiiiPKfiiiPf:
	.zero		952


//--------------------- SYMBOLS --------------------------

	.type		.nv.reservedSmem.offset0,@object
	.size		.nv.reservedSmem.offset0,0x4
